//
// Generated by NVIDIA NVVM Compiler
//
// Compiler Build ID: CL-36424714
// Cuda compilation tools, release 13.0, V13.0.88
// Based on NVVM 20.0.0
//

.version 9.0
.target sm_100
.address_size 64

	// .globl	_Z4spmviPKdPd

.visible .entry _Z4spmviPKdPd(
	.param .u32 _Z4spmviPKdPd_param_0,
	.param .u64 .ptr .align 1 _Z4spmviPKdPd_param_1,
	.param .u64 .ptr .align 1 _Z4spmviPKdPd_param_2
)
{
	.reg .pred 	%p<4>;
	.reg .b32 	%r<8>;
	.reg .b64 	%rd<11>;
	.reg .b64 	%fd<11>;

	ld.param.u32 	%r2, [_Z4spmviPKdPd_param_0];
	ld.param.u64 	%rd4, [_Z4spmviPKdPd_param_1];
	ld.param.u64 	%rd3, [_Z4spmviPKdPd_param_2];
	cvta.to.global.u64 	%rd1, %rd4;
	mov.u32 	%r3, %ctaid.x;
	mov.u32 	%r4, %ntid.x;
	mov.u32 	%r5, %tid.x;
	mad.lo.s32 	%r1, %r3, %r4, %r5;
	setp.ge.s32 	%p1, %r1, %r2;
	@%p1 bra 	$L__BB0_6;
	mul.wide.s32 	%rd5, %r1, 8;
	add.s64 	%rd2, %rd1, %rd5;
	ld.global.f64 	%fd6, [%rd2];
	add.f64 	%fd10, %fd6, %fd6;
	setp.lt.s32 	%p2, %r1, 1;
	@%p2 bra 	$L__BB0_3;
	add.s32 	%r6, %r1, -1;
	mul.wide.u32 	%rd6, %r6, 8;
	add.s64 	%rd7, %rd1, %rd6;
	ld.global.f64 	%fd7, [%rd7];
	sub.f64 	%fd10, %fd10, %fd7;
$L__BB0_3:
	add.s32 	%r7, %r2, -1;
	setp.ge.s32 	%p3, %r1, %r7;
	@%p3 bra 	$L__BB0_5;
	ld.global.f64 	%fd8, [%rd2+8];
	sub.f64 	%fd10, %fd10, %fd8;
$L__BB0_5:
	cvta.to.global.u64 	%rd8, %rd3;
	add.s64 	%rd10, %rd8, %rd5;
	st.global.f64 	[%rd10], %fd10;
$L__BB0_6:
	ret;

}
	// .globl	_Z4axpyiPdPKdd
.visible .entry _Z4axpyiPdPKdd(
	.param .u32 _Z4axpyiPdPKdd_param_0,
	.param .u64 .ptr .align 1 _Z4axpyiPdPKdd_param_1,
	.param .u64 .ptr .align 1 _Z4axpyiPdPKdd_param_2,
	.param .f64 _Z4axpyiPdPKdd_param_3
)
{
	.reg .pred 	%p<2>;
	.reg .b32 	%r<6>;
	.reg .b64 	%rd<8>;
	.reg .b64 	%fd<5>;

	ld.param.u32 	%r2, [_Z4axpyiPdPKdd_param_0];
	ld.param.u64 	%rd1, [_Z4axpyiPdPKdd_param_1];
	ld.param.u64 	%rd2, [_Z4axpyiPdPKdd_param_2];
	ld.param.f64 	%fd1, [_Z4axpyiPdPKdd_param_3];
	mov.u32 	%r3, %ctaid.x;
	mov.u32 	%r4, %ntid.x;
	mov.u32 	%r5, %tid.x;
	mad.lo.s32 	%r1, %r3, %r4, %r5;
	setp.ge.s32 	%p1, %r1, %r2;
	@%p1 bra 	$L__BB1_2;
	cvta.to.global.u64 	%rd3, %rd2;
	cvta.to.global.u64 	%rd4, %rd1;
	mul.wide.s32 	%rd5, %r1, 8;
	add.s64 	%rd6, %rd3, %rd5;
	ld.global.f64 	%fd2, [%rd6];
	add.s64 	%rd7, %rd4, %rd5;
	ld.global.f64 	%fd3, [%rd7];
	fma.rn.f64 	%fd4, %fd1, %fd2, %fd3;
	st.global.f64 	[%rd7], %fd4;
$L__BB1_2:
	ret;

}
	// .globl	_Z8axpy_negiPdPKdd
.visible .entry _Z8axpy_negiPdPKdd(
	.param .u32 _Z8axpy_negiPdPKdd_param_0,
	.param .u64 .ptr .align 1 _Z8axpy_negiPdPKdd_param_1,
	.param .u64 .ptr .align 1 _Z8axpy_negiPdPKdd_param_2,
	.param .f64 _Z8axpy_negiPdPKdd_param_3
)
{
	.reg .pred 	%p<2>;
	.reg .b32 	%r<6>;
	.reg .b64 	%rd<8>;
	.reg .b64 	%fd<6>;

	ld.param.u32 	%r2, [_Z8axpy_negiPdPKdd_param_0];
	ld.param.u64 	%rd1, [_Z8axpy_negiPdPKdd_param_1];
	ld.param.u64 	%rd2, [_Z8axpy_negiPdPKdd_param_2];
	ld.param.f64 	%fd1, [_Z8axpy_negiPdPKdd_param_3];
	mov.u32 	%r3, %ctaid.x;
	mov.u32 	%r4, %ntid.x;
	mov.u32 	%r5, %tid.x;
	mad.lo.s32 	%r1, %r3, %r4, %r5;
	setp.ge.s32 	%p1, %r1, %r2;
	@%p1 bra 	$L__BB2_2;
	cvta.to.global.u64 	%rd3, %rd2;
	cvta.to.global.u64 	%rd4, %rd1;
	mul.wide.s32 	%rd5, %r1, 8;
	add.s64 	%rd6, %rd3, %rd5;
	ld.global.f64 	%fd2, [%rd6];
	mul.f64 	%fd3, %fd1, %fd2;
	add.s64 	%rd7, %rd4, %rd5;
	ld.global.f64 	%fd4, [%rd7];
	sub.f64 	%fd5, %fd4, %fd3;
	st.global.f64 	[%rd7], %fd5;
$L__BB2_2:
	ret;

}
	// .globl	_Z8update_piPdPKdd
.visible .entry _Z8update_piPdPKdd(
	.param .u32 _Z8update_piPdPKdd_param_0,
	.param .u64 .ptr .align 1 _Z8update_piPdPKdd_param_1,
	.param .u64 .ptr .align 1 _Z8update_piPdPKdd_param_2,
	.param .f64 _Z8update_piPdPKdd_param_3
)
{
	.reg .pred 	%p<2>;
	.reg .b32 	%r<6>;
	.reg .b64 	%rd<8>;
	.reg .b64 	%fd<5>;

	ld.param.u32 	%r2, [_Z8update_piPdPKdd_param_0];
	ld.param.u64 	%rd1, [_Z8update_piPdPKdd_param_1];
	ld.param.u64 	%rd2, [_Z8update_piPdPKdd_param_2];
	ld.param.f64 	%fd1, [_Z8update_piPdPKdd_param_3];
	mov.u32 	%r3, %ctaid.x;
	mov.u32 	%r4, %ntid.x;
	mov.u32 	%r5, %tid.x;
	mad.lo.s32 	%r1, %r3, %r4, %r5;
	setp.ge.s32 	%p1, %r1, %r2;
	@%p1 bra 	$L__BB3_2;
	cvta.to.global.u64 	%rd3, %rd2;
	cvta.to.global.u64 	%rd4, %rd1;
	mul.wide.s32 	%rd5, %r1, 8;
	add.s64 	%rd6, %rd3, %rd5;
	ld.global.f64 	%fd2, [%rd6];
	add.s64 	%rd7, %rd4, %rd5;
	ld.global.f64 	%fd3, [%rd7];
	fma.rn.f64 	%fd4, %fd1, %fd3, %fd2;
	st.global.f64 	[%rd7], %fd4;
$L__BB3_2:
	ret;

}


// ===== COMPILED SASS (sm_100) =====

	.target	sm_100

	.elftype	@"ET_EXEC"


//--------------------- .note.nv.tkinfo           --------------------------
	.section	.note.nv.tkinfo,"",@"SHT_NOTE"
	.sectionflags	@"SHF_NOTE_NV_TKINFO"
	.tkinfo
        /*0018*/ 	.word	0x00000002
        /*0030*/ 	.string	""
        /*0030*/ 	.string	"ptxas"
        /*0030*/ 	.string	"Cuda compilation tools, release 13.0, V13.0.88"
        /*0030*/ 	.string	"Build cuda_13.0.r13.0/compiler.36424714_0"
        /*0030*/ 	.string	"-arch sm_100 -m 64 "



//--------------------- .note.nv.cuinfo           --------------------------
	.section	.note.nv.cuinfo,"",@"SHT_NOTE"
	.sectionflags	@"SHF_NOTE_NV_CUINFO"
        /*0018*/ 	.short	0x0002
        /*001a*/ 	.short	0x0064
        /*001c*/ 	.short	0x0082
	.zero		2


//--------------------- .nv.info                  --------------------------
	.section	.nv.info,"",@"SHT_CUDA_INFO"
	.align	4


	//----- nvinfo : EIATTR_REGCOUNT
	.align		4
        /*0000*/ 	.byte	0x04, 0x2f
        /*0002*/ 	.short	(.L_1 - .L_0)
	.align		4
.L_0:
        /*0004*/ 	.word	index@(_Z4spmviPKdPd)
        /*0008*/ 	.word	0x00000010


	//----- nvinfo : EIATTR_FRAME_SIZE
	.align		4
.L_1:
        /*000c*/ 	.byte	0x04, 0x11
        /*000e*/ 	.short	(.L_3 - .L_2)
	.align		4
.L_2:
        /*0010*/ 	.word	index@(_Z4spmviPKdPd)
        /*0014*/ 	.word	0x00000000


	//----- nvinfo : EIATTR_REGCOUNT
	.align		4
.L_3:
        /*0018*/ 	.byte	0x04, 0x2f
        /*001a*/ 	.short	(.L_5 - .L_4)
	.align		4
.L_4:
        /*001c*/ 	.word	index@(_Z4axpyiPdPKdd)
        /*0020*/ 	.word	0x0000000c


	//----- nvinfo : EIATTR_FRAME_SIZE
	.align		4
.L_5:
        /*0024*/ 	.byte	0x04, 0x11
        /*0026*/ 	.short	(.L_7 - .L_6)
	.align		4
.L_6:
        /*0028*/ 	.word	index@(_Z4axpyiPdPKdd)
        /*002c*/ 	.word	0x00000000


	//----- nvinfo : EIATTR_REGCOUNT
	.align		4
.L_7:
        /*0030*/ 	.byte	0x04, 0x2f
        /*0032*/ 	.short	(.L_9 - .L_8)
	.align		4
.L_8:
        /*0034*/ 	.word	index@(_Z8axpy_negiPdPKdd)
        /*0038*/ 	.word	0x0000000c


	//----- nvinfo : EIATTR_FRAME_SIZE
	.align		4
.L_9:
        /*003c*/ 	.byte	0x04, 0x11
        /*003e*/ 	.short	(.L_11 - .L_10)
	.align		4
.L_10:
        /*0040*/ 	.word	index@(_Z8axpy_negiPdPKdd)
        /*0044*/ 	.word	0x00000000


	//----- nvinfo : EIATTR_REGCOUNT
	.align		4
.L_11:
        /*0048*/ 	.byte	0x04, 0x2f
        /*004a*/ 	.short	(.L_13 - .L_12)
	.align		4
.L_12:
        /*004c*/ 	.word	index@(_Z8update_piPdPKdd)
        /*0050*/ 	.word	0x0000000c


	//----- nvinfo : EIATTR_FRAME_SIZE
	.align		4
.L_13:
        /*0054*/ 	.byte	0x04, 0x11
        /*0056*/ 	.short	(.L_15 - .L_14)
	.align		4
.L_14:
        /*0058*/ 	.word	index@(_Z8update_piPdPKdd)
        /*005c*/ 	.word	0x00000000


	//----- nvinfo : EIATTR_MIN_STACK_SIZE
	.align		4
.L_15:
        /*0060*/ 	.byte	0x04, 0x12
        /*0062*/ 	.short	(.L_17 - .L_16)
	.align		4
.L_16:
        /*0064*/ 	.word	index@(_Z8update_piPdPKdd)
        /*0068*/ 	.word	0x00000000


	//----- nvinfo : EIATTR_MIN_STACK_SIZE
	.align		4
.L_17:
        /*006c*/ 	.byte	0x04, 0x12
        /*006e*/ 	.short	(.L_19 - .L_18)
	.align		4
.L_18:
        /*0070*/ 	.word	index@(_Z8axpy_negiPdPKdd)
        /*0074*/ 	.word	0x00000000


	//----- nvinfo : EIATTR_MIN_STACK_SIZE
	.align		4
.L_19:
        /*0078*/ 	.byte	0x04, 0x12
        /*007a*/ 	.short	(.L_21 - .L_20)
	.align		4
.L_20:
        /*007c*/ 	.word	index@(_Z4axpyiPdPKdd)
        /*0080*/ 	.word	0x00000000


	//----- nvinfo : EIATTR_MIN_STACK_SIZE
	.align		4
.L_21:
        /*0084*/ 	.byte	0x04, 0x12
        /*0086*/ 	.short	(.L_23 - .L_22)
	.align		4
.L_22:
        /*0088*/ 	.word	index@(_Z4spmviPKdPd)
        /*008c*/ 	.word	0x00000000
.L_23:


//--------------------- .nv.compat                --------------------------
	.section	.nv.compat,"",@"SHT_CUDA_COMPAT_INFO"
	.align	4
        /*0000*/ 	.byte	0x02, 0x09, 0x00, 0x00, 0x02, 0x02, 0x01, 0x00, 0x02, 0x05, 0x05, 0x00, 0x03, 0x07, 0x01, 0x01
        /*0010*/ 	.byte	0x02, 0x03, 0x00, 0x00, 0x02, 0x06, 0x01, 0x00, 0x04, 0x0b, 0x08, 0x00, 0x01, 0x00, 0x00, 0x00
        /*0020*/ 	.byte	0x00, 0x00, 0x00, 0x00


//--------------------- .nv.info._Z8update_piPdPKdd --------------------------
	.section	.nv.info._Z8update_piPdPKdd,"",@"SHT_CUDA_INFO"
	.sectionflags	@""
	.align	4


	//----- nvinfo : EIATTR_CUDA_API_VERSION
	.align		4
        /*0000*/ 	.byte	0x04, 0x37
        /*0002*/ 	.short	(.L_25 - .L_24)
.L_24:
        /*0004*/ 	.word	0x00000082


	//----- nvinfo : EIATTR_KPARAM_INFO
	.align		4
.L_25:
        /*0008*/ 	.byte	0x04, 0x17
        /*000a*/ 	.short	(.L_27 - .L_26)
.L_26:
        /*000c*/ 	.word	0x00000000
        /*0010*/ 	.short	0x0003
        /*0012*/ 	.short	0x0018
        /*0014*/ 	.byte	0x00, 0xf0, 0x21, 0x00


	//----- nvinfo : EIATTR_KPARAM_INFO
	.align		4
.L_27:
        /*0018*/ 	.byte	0x04, 0x17
        /*001a*/ 	.short	(.L_29 - .L_28)
.L_28:
        /*001c*/ 	.word	0x00000000
        /*0020*/ 	.short	0x0002
        /*0022*/ 	.short	0x0010
        /*0024*/ 	.byte	0x00, 0xf5, 0x21, 0x00


	//----- nvinfo : EIATTR_KPARAM_INFO
	.align		4
.L_29:
        /*0028*/ 	.byte	0x04, 0x17
        /*002a*/ 	.short	(.L_31 - .L_30)
.L_30:
        /*002c*/ 	.word	0x00000000
        /*0030*/ 	.short	0x0001
        /*0032*/ 	.short	0x0008
        /*0034*/ 	.byte	0x00, 0xf5, 0x21, 0x00


	//----- nvinfo : EIATTR_KPARAM_INFO
	.align		4
.L_31:
        /*0038*/ 	.byte	0x04, 0x17
        /*003a*/ 	.short	(.L_33 - .L_32)
.L_32:
        /*003c*/ 	.word	0x00000000
        /*0040*/ 	.short	0x0000
        /*0042*/ 	.short	0x0000
        /*0044*/ 	.byte	0x00, 0xf0, 0x11, 0x00


	//----- nvinfo : EIATTR_SPARSE_MMA_MASK
	.align		4
.L_33:
        /*0048*/ 	.byte	0x03, 0x50
        /*004a*/ 	.short	0x0000


	//----- nvinfo : EIATTR_MAXREG_COUNT
	.align		4
        /*004c*/ 	.byte	0x03, 0x1b
        /*004e*/ 	.short	0x00ff


	//----- nvinfo : EIATTR_MERCURY_ISA_VERSION
	.align		4
        /*0050*/ 	.byte	0x03, 0x5f
        /*0052*/ 	.short	0x0101


	//----- nvinfo : EIATTR_VRC_CTA_INIT_COUNT
	.align		4
        /*0054*/ 	.byte	0x02, 0x4a
	.zero		1
	.zero		1


	//----- nvinfo : EIATTR_EXIT_INSTR_OFFSETS
	.align		4
        /*0058*/ 	.byte	0x04, 0x1c
        /*005a*/ 	.short	(.L_35 - .L_34)


	//   ....[0]....
.L_34:
        /*005c*/ 	.word	0x00000070


	//   ....[1]....
        /*0060*/ 	.word	0x00000120


	//----- nvinfo : EIATTR_CBANK_PARAM_SIZE
	.align		4
.L_35:
        /*0064*/ 	.byte	0x03, 0x19
        /*0066*/ 	.short	0x0020


	//----- nvinfo : EIATTR_PARAM_CBANK
	.align		4
        /*0068*/ 	.byte	0x04, 0x0a
        /*006a*/ 	.short	(.L_37 - .L_36)
	.align		4
.L_36:
        /*006c*/ 	.word	index@(.nv.constant0._Z8update_piPdPKdd)
        /*0070*/ 	.short	0x0380
        /*0072*/ 	.short	0x0020


	//----- nvinfo : EIATTR_SW_WAR
	.align		4
.L_37:
        /*0074*/ 	.byte	0x04, 0x36
        /*0076*/ 	.short	(.L_39 - .L_38)
.L_38:
        /*0078*/ 	.word	0x00000008
.L_39:


//--------------------- .nv.info._Z8axpy_negiPdPKdd --------------------------
	.section	.nv.info._Z8axpy_negiPdPKdd,"",@"SHT_CUDA_INFO"
	.sectionflags	@""
	.align	4


	//----- nvinfo : EIATTR_CUDA_API_VERSION
	.align		4
        /*0000*/ 	.byte	0x04, 0x37
        /*0002*/ 	.short	(.L_41 - .L_40)
.L_40:
        /*0004*/ 	.word	0x00000082


	//----- nvinfo : EIATTR_KPARAM_INFO
	.align		4
.L_41:
        /*0008*/ 	.byte	0x04, 0x17
        /*000a*/ 	.short	(.L_43 - .L_42)
.L_42:
        /*000c*/ 	.word	0x00000000
        /*0010*/ 	.short	0x0003
        /*0012*/ 	.short	0x0018
        /*0014*/ 	.byte	0x00, 0xf0, 0x21, 0x00


	//----- nvinfo : EIATTR_KPARAM_INFO
	.align		4
.L_43:
        /*0018*/ 	.byte	0x04, 0x17
        /*001a*/ 	.short	(.L_45 - .L_44)
.L_44:
        /*001c*/ 	.word	0x00000000
        /*0020*/ 	.short	0x0002
        /*0022*/ 	.short	0x0010
        /*0024*/ 	.byte	0x00, 0xf5, 0x21, 0x00


	//----- nvinfo : EIATTR_KPARAM_INFO
	.align		4
.L_45:
        /*0028*/ 	.byte	0x04, 0x17
        /*002a*/ 	.short	(.L_47 - .L_46)
.L_46:
        /*002c*/ 	.word	0x00000000
        /*0030*/ 	.short	0x0001
        /*0032*/ 	.short	0x0008
        /*0034*/ 	.byte	0x00, 0xf5, 0x21, 0x00


	//----- nvinfo : EIATTR_KPARAM_INFO
	.align		4
.L_47:
        /*0038*/ 	.byte	0x04, 0x17
        /*003a*/ 	.short	(.L_49 - .L_48)
.L_48:
        /*003c*/ 	.word	0x00000000
        /*0040*/ 	.short	0x0000
        /*0042*/ 	.short	0x0000
        /*0044*/ 	.byte	0x00, 0xf0, 0x11, 0x00


	//----- nvinfo : EIATTR_SPARSE_MMA_MASK
	.align		4
.L_49:
        /*0048*/ 	.byte	0x03, 0x50
        /*004a*/ 	.short	0x0000


	//----- nvinfo : EIATTR_MAXREG_COUNT
	.align		4
        /*004c*/ 	.byte	0x03, 0x1b
        /*004e*/ 	.short	0x00ff


	//----- nvinfo : EIATTR_MERCURY_ISA_VERSION
	.align		4
        /*0050*/ 	.byte	0x03, 0x5f
        /*0052*/ 	.short	0x0101


	//----- nvinfo : EIATTR_VRC_CTA_INIT_COUNT
	.align		4
        /*0054*/ 	.byte	0x02, 0x4a
	.zero		1
	.zero		1


	//----- nvinfo : EIATTR_EXIT_INSTR_OFFSETS
	.align		4
        /*0058*/ 	.byte	0x04, 0x1c
        /*005a*/ 	.short	(.L_51 - .L_50)


	//   ....[0]....
.L_50:
        /*005c*/ 	.word	0x00000070


	//   ....[1]....
        /*0060*/ 	.word	0x00000120


	//----- nvinfo : EIATTR_CBANK_PARAM_SIZE
	.align		4
.L_51:
        /*0064*/ 	.byte	0x03, 0x19
        /*0066*/ 	.short	0x0020


	//----- nvinfo : EIATTR_PARAM_CBANK
	.align		4
        /*0068*/ 	.byte	0x04, 0x0a
        /*006a*/ 	.short	(.L_53 - .L_52)
	.align		4
.L_52:
        /*006c*/ 	.word	index@(.nv.constant0._Z8axpy_negiPdPKdd)
        /*0070*/ 	.short	0x0380
        /*0072*/ 	.short	0x0020


	//----- nvinfo : EIATTR_SW_WAR
	.align		4
.L_53:
        /*0074*/ 	.byte	0x04, 0x36
        /*0076*/ 	.short	(.L_55 - .L_54)
.L_54:
        /*0078*/ 	.word	0x00000008
.L_55:


//--------------------- .nv.info._Z4axpyiPdPKdd   --------------------------
	.section	.nv.info._Z4axpyiPdPKdd,"",@"SHT_CUDA_INFO"
	.sectionflags	@""
	.align	4


	//----- nvinfo : EIATTR_CUDA_API_VERSION
	.align		4
        /*0000*/ 	.byte	0x04, 0x37
        /*0002*/ 	.short	(.L_57 - .L_56)
.L_56:
        /*0004*/ 	.word	0x00000082


	//----- nvinfo : EIATTR_KPARAM_INFO
	.align		4
.L_57:
        /*0008*/ 	.byte	0x04, 0x17
        /*000a*/ 	.short	(.L_59 - .L_58)
.L_58:
        /*000c*/ 	.word	0x00000000
        /*0010*/ 	.short	0x0003
        /*0012*/ 	.short	0x0018
        /*0014*/ 	.byte	0x00, 0xf0, 0x21, 0x00


	//----- nvinfo : EIATTR_KPARAM_INFO
	.align		4
.L_59:
        /*0018*/ 	.byte	0x04, 0x17
        /*001a*/ 	.short	(.L_61 - .L_60)
.L_60:
        /*001c*/ 	.word	0x00000000
        /*0020*/ 	.short	0x0002
        /*0022*/ 	.short	0x0010
        /*0024*/ 	.byte	0x00, 0xf5, 0x21, 0x00


	//----- nvinfo : EIATTR_KPARAM_INFO
	.align		4
.L_61:
        /*0028*/ 	.byte	0x04, 0x17
        /*002a*/ 	.short	(.L_63 - .L_62)
.L_62:
        /*002c*/ 	.word	0x00000000
        /*0030*/ 	.short	0x0001
        /*0032*/ 	.short	0x0008
        /*0034*/ 	.byte	0x00, 0xf5, 0x21, 0x00


	//----- nvinfo : EIATTR_KPARAM_INFO
	.align		4
.L_63:
        /*0038*/ 	.byte	0x04, 0x17
        /*003a*/ 	.short	(.L_65 - .L_64)
.L_64:
        /*003c*/ 	.word	0x00000000
        /*0040*/ 	.short	0x0000
        /*0042*/ 	.short	0x0000
        /*0044*/ 	.byte	0x00, 0xf0, 0x11, 0x00


	//----- nvinfo : EIATTR_SPARSE_MMA_MASK
	.align		4
.L_65:
        /*0048*/ 	.byte	0x03, 0x50
        /*004a*/ 	.short	0x0000


	//----- nvinfo : EIATTR_MAXREG_COUNT
	.align		4
        /*004c*/ 	.byte	0x03, 0x1b
        /*004e*/ 	.short	0x00ff


	//----- nvinfo : EIATTR_MERCURY_ISA_VERSION
	.align		4
        /*0050*/ 	.byte	0x03, 0x5f
        /*0052*/ 	.short	0x0101


	//----- nvinfo : EIATTR_VRC_CTA_INIT_COUNT
	.align		4
        /*0054*/ 	.byte	0x02, 0x4a
	.zero		1
	.zero		1


	//----- nvinfo : EIATTR_EXIT_INSTR_OFFSETS
	.align		4
        /*0058*/ 	.byte	0x04, 0x1c
        /*005a*/ 	.short	(.L_67 - .L_66)


	//   ....[0]....
.L_66:
        /*005c*/ 	.word	0x00000070


	//   ....[1]....
        /*0060*/ 	.word	0x00000120


	//----- nvinfo : EIATTR_CBANK_PARAM_SIZE
	.align		4
.L_67:
        /*0064*/ 	.byte	0x03, 0x19
        /*0066*/ 	.short	0x0020


	//----- nvinfo : EIATTR_PARAM_CBANK
	.align		4
        /*0068*/ 	.byte	0x04, 0x0a
        /*006a*/ 	.short	(.L_69 - .L_68)
	.align		4
.L_68:
        /*006c*/ 	.word	index@(.nv.constant0._Z4axpyiPdPKdd)
        /*0070*/ 	.short	0x0380
        /*0072*/ 	.short	0x0020


	//----- nvinfo : EIATTR_SW_WAR
	.align		4
.L_69:
        /*0074*/ 	.byte	0x04, 0x36
        /*0076*/ 	.short	(.L_71 - .L_70)
.L_70:
        /*0078*/ 	.word	0x00000008
.L_71:


//--------------------- .nv.info._Z4spmviPKdPd    --------------------------
	.section	.nv.info._Z4spmviPKdPd,"",@"SHT_CUDA_INFO"
	.sectionflags	@""
	.align	4


	//----- nvinfo : EIATTR_CUDA_API_VERSION
	.align		4
        /*0000*/ 	.byte	0x04, 0x37
        /*0002*/ 	.short	(.L_73 - .L_72)
.L_72:
        /*0004*/ 	.word	0x00000082


	//----- nvinfo : EIATTR_KPARAM_INFO
	.align		4
.L_73:
        /*0008*/ 	.byte	0x04, 0x17
        /*000a*/ 	.short	(.L_75 - .L_74)
.L_74:
        /*000c*/ 	.word	0x00000000
        /*0010*/ 	.short	0x0002
        /*0012*/ 	.short	0x0010
        /*0014*/ 	.byte	0x00, 0xf5, 0x21, 0x00


	//----- nvinfo : EIATTR_KPARAM_INFO
	.align		4
.L_75:
        /*0018*/ 	.byte	0x04, 0x17
        /*001a*/ 	.short	(.L_77 - .L_76)
.L_76:
        /*001c*/ 	.word	0x00000000
        /*0020*/ 	.short	0x0001
        /*0022*/ 	.short	0x0008
        /*0024*/ 	.byte	0x00, 0xf5, 0x21, 0x00


	//----- nvinfo : EIATTR_KPARAM_INFO
	.align		4
.L_77:
        /*0028*/ 	.byte	0x04, 0x17
        /*002a*/ 	.short	(.L_79 - .L_78)
.L_78:
        /*002c*/ 	.word	0x00000000
        /*0030*/ 	.short	0x0000
        /*0032*/ 	.short	0x0000
        /*0034*/ 	.byte	0x00, 0xf0, 0x11, 0x00


	//----- nvinfo : EIATTR_SPARSE_MMA_MASK
	.align		4
.L_79:
        /*0038*/ 	.byte	0x03, 0x50
        /*003a*/ 	.short	0x0000


	//----- nvinfo : EIATTR_MAXREG_COUNT
	.align		4
        /*003c*/ 	.byte	0x03, 0x1b
        /*003e*/ 	.short	0x00ff


	//----- nvinfo : EIATTR_MERCURY_ISA_VERSION
	.align		4
        /*0040*/ 	.byte	0x03, 0x5f
        /*0042*/ 	.short	0x0101


	//----- nvinfo : EIATTR_VRC_CTA_INIT_COUNT
	.align		4
        /*0044*/ 	.byte	0x02, 0x4a
	.zero		1
	.zero		1


	//----- nvinfo : EIATTR_EXIT_INSTR_OFFSETS
	.align		4
        /*0048*/ 	.byte	0x04, 0x1c
        /*004a*/ 	.short	(.L_81 - .L_80)


	//   ....[0]....
.L_80:
        /*004c*/ 	.word	0x00000070


	//   ....[1]....
        /*0050*/ 	.word	0x00000190


	//----- nvinfo : EIATTR_CBANK_PARAM_SIZE
	.align		4
.L_81:
        /*0054*/ 	.byte	0x03, 0x19
        /*0056*/ 	.short	0x0018


	//----- nvinfo : EIATTR_PARAM_CBANK
	.align		4
        /*0058*/ 	.byte	0x04, 0x0a
        /*005a*/ 	.short	(.L_83 - .L_82)
	.align		4
.L_82:
        /*005c*/ 	.word	index@(.nv.constant0._Z4spmviPKdPd)
        /*0060*/ 	.short	0x0380
        /*0062*/ 	.short	0x0018


	//----- nvinfo : EIATTR_SW_WAR
	.align		4
.L_83:
        /*0064*/ 	.byte	0x04, 0x36
        /*0066*/ 	.short	(.L_85 - .L_84)
.L_84:
        /*0068*/ 	.word	0x00000008
.L_85:


//--------------------- .nv.callgraph             --------------------------
	.section	.nv.callgraph,"",@"SHT_CUDA_CALLGRAPH"
	.align	4
	.sectionentsize	8
	.align		4
        /*0000*/ 	.word	0x00000000
	.align		4
        /*0004*/ 	.word	0xffffffff
	.align		4
        /*0008*/ 	.word	0x00000000
	.align		4
        /*000c*/ 	.word	0xfffffffe
	.align		4
        /*0010*/ 	.word	0x00000000
	.align		4
        /*0014*/ 	.word	0xfffffffd
	.align		4
        /*0018*/ 	.word	0x00000000
	.align		4
        /*001c*/ 	.word	0xfffffffc


//--------------------- .text._Z8update_piPdPKdd  --------------------------
	.section	.text._Z8update_piPdPKdd,"ax",@progbits
	.align	128
        .global         _Z8update_piPdPKdd
        .type           _Z8update_piPdPKdd,@function
        .size           _Z8update_piPdPKdd,(.L_x_4 - _Z8update_piPdPKdd)
        .other          _Z8update_piPdPKdd,@"STO_CUDA_ENTRY STV_DEFAULT"
_Z8update_piPdPKdd:
.text._Z8update_piPdPKdd:
[----:B------:R-:W-:Y:S01]  /*0000*/  LDC R1, c[0x0][0x37c] ;  /* 0x0000df00ff017b82 */ /* 0x000fe20000000800 */
[----:B------:R-:W0:Y:S07]  /*0010*/  S2R R0, SR_TID.X ;  /* 0x0000000000007919 */ /* 0x000e2e0000002100 */
[----:B------:R-:W0:Y:S01]  /*0020*/  S2UR UR4, SR_CTAID.X ;  /* 0x00000000000479c3 */ /* 0x000e220000002500 */
[----:B------:R-:W1:Y:S07]  /*0030*/  LDCU UR5, c[0x0][0x380] ;  /* 0x00007000ff0577ac */ /* 0x000e6e0008000800 */
[----:B------:R-:W0:Y:S02]  /*0040*/  LDC R7, c[0x0][0x360] ;  /* 0x0000d800ff077b82 */ /* 0x000e240000000800 */
[----:B0-----:R-:W-:-:S05]  /*0050*/  IMAD R7, R7, UR4, R0 ;  /* 0x0000000407077c24 */ /* 0x001fca000f8e0200 */
[----:B-1----:R-:W-:-:S13]  /*0060*/  ISETP.GE.AND P0, PT, R7, UR5, PT ;  /* 0x0000000507007c0c */ /* 0x002fda000bf06270 */
[----:B------:R-:W-:Y:S05]  /*0070*/  @P0 EXIT ;  /* 0x000000000000094d */ /* 0x000fea0003800000 */
[----:B------:R-:W0:Y:S01]  /*0080*/  LDC.64 R2, c[0x0][0x390] ;  /* 0x0000e400ff027b82 */ /* 0x000e220000000a00 */
[----:B------:R-:W1:Y:S07]  /*0090*/  LDCU.64 UR4, c[0x0][0x358] ;  /* 0x00006b00ff0477ac */ /* 0x000e6e0008000a00 */
[----:B------:R-:W2:Y:S08]  /*00a0*/  LDC.64 R4, c[0x0][0x388] ;  /* 0x0000e200ff047b82 */ /* 0x000eb00000000a00 */
[----:B------:R-:W3:Y:S01]  /*00b0*/  LDC.64 R8, c[0x0][0x398] ;  /* 0x0000e600ff087b82 */ /* 0x000ee20000000a00 */
[----:B0-----:R-:W-:-:S06]  /*00c0*/  IMAD.WIDE R2, R7, 0x8, R2 ;  /* 0x0000000807027825 */ /* 0x001fcc00078e0202 */
[----:B-1----:R-:W3:Y:S01]  /*00d0*/  LDG.E.64 R2, desc[UR4][R2.64] ;  /* 0x0000000402027981 */ /* 0x002ee2000c1e1b00 */
[----:B--2---:R-:W-:-:S05]  /*00e0*/  IMAD.WIDE R4, R7, 0x8, R4 ;  /* 0x0000000807047825 */ /* 0x004fca00078e0204 */
[----:B------:R-:W3:Y:S02]  /*00f0*/  LDG.E.64 R6, desc[UR4][R4.64] ;  /* 0x0000000404067981 */ /* 0x000ee4000c1e1b00 */
[----:B---3--:R-:W-:-:S07]  /*0100*/  DFMA R6, R6, R8, R2 ;  /* 0x000000080606722b */ /* 0x008fce0000000002 */
[----:B------:R-:W-:Y:S01]  /*0110*/  STG.E.64 desc[UR4][R4.64], R6 ;  /* 0x0000000604007986 */ /* 0x000fe2000c101b04 */
[----:B------:R-:W-:Y:S05]  /*0120*/  EXIT ;  /* 0x000000000000794d */ /* 0x000fea0003800000 */
.L_x_0:
[----:B------:R-:W-:-:S00]  /*0130*/  BRA `(.L_x_0) ;  /* 0xfffffffc00fc7947 */ /* 0x000fc0000383ffff */
[----:B------:R-:W-:-:S00]  /*0140*/  NOP ;  /* 0x0000000000007918 */ /* 0x000fc00000000000 */
        /* <DEDUP_REMOVED lines=11> */
.L_x_4:


//--------------------- .text._Z8axpy_negiPdPKdd  --------------------------
	.section	.text._Z8axpy_negiPdPKdd,"ax",@progbits
	.align	128
        .global         _Z8axpy_negiPdPKdd
        .type           _Z8axpy_negiPdPKdd,@function
        .size           _Z8axpy_negiPdPKdd,(.L_x_5 - _Z8axpy_negiPdPKdd)
        .other          _Z8axpy_negiPdPKdd,@"STO_CUDA_ENTRY STV_DEFAULT"
_Z8axpy_negiPdPKdd:
.text._Z8axpy_negiPdPKdd:
        /* <DEDUP_REMOVED lines=16> */
[----:B---3--:R-:W-:-:S07]  /*0100*/  DFMA R6, -R2, R8, R6 ;  /* 0x000000080206722b */ /* 0x008fce0000000106 */
[----:B------:R-:W-:Y:S01]  /*0110*/  STG.E.64 desc[UR4][R4.64], R6 ;  /* 0x0000000604007986 */ /* 0x000fe2000c101b04 */
[----:B------:R-:W-:Y:S05]  /*0120*/  EXIT ;  /* 0x000000000000794d */ /* 0x000fea0003800000 */
.L_x_1:
        /* <DEDUP_REMOVED lines=13> */
.L_x_5:


//--------------------- .text._Z4axpyiPdPKdd      --------------------------
	.section	.text._Z4axpyiPdPKdd,"ax",@progbits
	.align	128
        .global         _Z4axpyiPdPKdd
        .type           _Z4axpyiPdPKdd,@function
        .size           _Z4axpyiPdPKdd,(.L_x_6 - _Z4axpyiPdPKdd)
        .other          _Z4axpyiPdPKdd,@"STO_CUDA_ENTRY STV_DEFAULT"
_Z4axpyiPdPKdd:
.text._Z4axpyiPdPKdd:
        /* <DEDUP_REMOVED lines=19> */
.L_x_2:
        /* <DEDUP_REMOVED lines=13> */
.L_x_6:


//--------------------- .text._Z4spmviPKdPd       --------------------------
	.section	.text._Z4spmviPKdPd,"ax",@progbits
	.align	128
        .global         _Z4spmviPKdPd
        .type           _Z4spmviPKdPd,@function
        .size           _Z4spmviPKdPd,(.L_x_7 - _Z4spmviPKdPd)
        .other          _Z4spmviPKdPd,@"STO_CUDA_ENTRY STV_DEFAULT"
_Z4spmviPKdPd:
.text._Z4spmviPKdPd:
        /* <DEDUP_REMOVED lines=9> */
[----:B------:R-:W1:Y:S01]  /*0090*/  LDCU.64 UR6, c[0x0][0x358] ;  /* 0x00006b00ff0677ac */ /* 0x000e620008000a00 */
[----:B------:R-:W-:Y:S01]  /*00a0*/  ISETP.GE.AND P0, PT, R13, 0x1, PT ;  /* 0x000000010d00780c */ /* 0x000fe20003f06270 */
[----:B------:R-:W-:-:S05]  /*00b0*/  UIADD3 UR4, UPT, UPT, UR5, -0x1, URZ ;  /* 0xffffffff05047890 */ /* 0x000fca000fffe0ff */
[----:B------:R-:W2:Y:S07]  /*00c0*/  LDC.64 R10, c[0x0][0x390] ;  /* 0x0000e400ff0a7b82 */ /* 0x000eae0000000a00 */
[C---:B------:R-:W-:Y:S01]  /*00d0*/  @P0 IADD3 R9, PT, PT, R13.reuse, -0x1, RZ ;  /* 0xffffffff0d090810 */ /* 0x040fe20007ffe0ff */
[C---:B0-----:R-:W-:Y:S01]  /*00e0*/  IMAD.WIDE R2, R13.reuse, 0x8, R6 ;  /* 0x000000080d027825 */ /* 0x041fe200078e0206 */
[----:B------:R-:W-:-:S04]  /*00f0*/  ISETP.GE.AND P1, PT, R13, UR4, PT ;  /* 0x000000040d007c0c */ /* 0x000fc8000bf26270 */
[----:B-1----:R-:W3:Y:S01]  /*0100*/  LDG.E.64 R4, desc[UR6][R2.64] ;  /* 0x0000000602047981 */ /* 0x002ee2000c1e1b00 */
[----:B------:R-:W-:-:S06]  /*0110*/  @P0 IMAD.WIDE.U32 R6, R9, 0x8, R6 ;  /* 0x0000000809060825 */ /* 0x000fcc00078e0006 */
[----:B------:R-:W4:Y:S04]  /*0120*/  @P0 LDG.E.64 R6, desc[UR6][R6.64] ;  /* 0x0000000606060981 */ /* 0x000f28000c1e1b00 */
[----:B------:R-:W5:Y:S01]  /*0130*/  @!P1 LDG.E.64 R8, desc[UR6][R2.64+0x8] ;  /* 0x0000080602089981 */ /* 0x000f62000c1e1b00 */
[----:B---3--:R-:W-:-:S08]  /*0140*/  DADD R4, R4, R4 ;  /* 0x0000000004047229 */ /* 0x008fd00000000004 */
[----:B----4-:R-:W-:-:S08]  /*0150*/  @P0 DADD R4, R4, -R6 ;  /* 0x0000000004040229 */ /* 0x010fd00000000806 */
[----:B-----5:R-:W-:Y:S01]  /*0160*/  @!P1 DADD R4, R4, -R8 ;  /* 0x0000000004049229 */ /* 0x020fe20000000808 */
[----:B--2---:R-:W-:-:S06]  /*0170*/  IMAD.WIDE R8, R13, 0x8, R10 ;  /* 0x000000080d087825 */ /* 0x004fcc00078e020a */
[----:B------:R-:W-:Y:S01]  /*0180*/  STG.E.64 desc[UR6][R8.64], R4 ;  /* 0x0000000408007986 */ /* 0x000fe2000c101b06 */
[----:B------:R-:W-:Y:S05]  /*0190*/  EXIT ;  /* 0x000000000000794d */ /* 0x000fea0003800000 */
.L_x_3:
        /* <DEDUP_REMOVED lines=14> */
.L_x_7:


//--------------------- .nv.shared.reserved.0     --------------------------
	.section	.nv.shared.reserved.0,"aw",@nobits
	.weak		__nv_reservedSMEM_offset_0_alias
	.size		__nv_reservedSMEM_offset_0_alias, 0, 64
	.other		__nv_reservedSMEM_offset_0_alias,@"STO_CUDA_RESERVED_SHARED STV_DEFAULT"
__nv_reservedSMEM_offset_0_alias:
	.zero		0
	.zero		64


//--------------------- .nv.constant0._Z8update_piPdPKdd --------------------------
	.section	.nv.constant0._Z8update_piPdPKdd,"a",@progbits
	.sectionflags	@""
	.align	4
.nv.constant0._Z8update_piPdPKdd:
	.zero		928


//--------------------- .nv.constant0._Z8axpy_negiPdPKdd --------------------------
	.section	.nv.constant0._Z8axpy_negiPdPKdd,"a",@progbits
	.sectionflags	@""
	.align	4
.nv.constant0._Z8axpy_negiPdPKdd:
	.zero		928


//--------------------- .nv.constant0._Z4axpyiPdPKdd --------------------------
	.section	.nv.constant0._Z4axpyiPdPKdd,"a",@progbits
	.sectionflags	@""
	.align	4
.nv.constant0._Z4axpyiPdPKdd:
	.zero		928


//--------------------- .nv.constant0._Z4spmviPKdPd --------------------------
	.section	.nv.constant0._Z4spmviPKdPd,"a",@progbits
	.sectionflags	@""
	.align	4
.nv.constant0._Z4spmviPKdPd:
	.zero		920


//--------------------- SYMBOLS --------------------------

	.type		.nv.reservedSmem.offset0,@object
	.size		.nv.reservedSmem.offset0,0x4
